//
// Generated by NVIDIA NVVM Compiler
//
// Compiler Build ID: CL-36424714
// Cuda compilation tools, release 13.0, V13.0.88
// Based on NVVM 20.0.0
//

.version 9.0
.target sm_100
.address_size 64

	// .globl	_Z12compute_sumsPiS_i
.extern .func  (.param .b32 func_retval0) vprintf
(
	.param .b64 vprintf_param_0,
	.param .b64 vprintf_param_1
)
;
.global .align 1 .b8 $str[4] = {37, 100, 32};
.global .align 1 .b8 $str$1[2] = {10};
.extern .shared .align 16 .b8 shmem[];

.visible .entry _Z12compute_sumsPiS_i(
	.param .u64 .ptr .align 1 _Z12compute_sumsPiS_i_param_0,
	.param .u64 .ptr .align 1 _Z12compute_sumsPiS_i_param_1,
	.param .u32 _Z12compute_sumsPiS_i_param_2
)
{
	.local .align 8 .b8 	__local_depot0[8];
	.reg .b64 	%SP;
	.reg .b64 	%SPL;
	.reg .pred 	%p<10>;
	.reg .b32 	%r<71>;
	.reg .b64 	%rd<28>;

	mov.u64 	%SPL, __local_depot0;
	cvta.local.u64 	%SP, %SPL;
	ld.param.u64 	%rd9, [_Z12compute_sumsPiS_i_param_0];
	ld.param.u64 	%rd10, [_Z12compute_sumsPiS_i_param_1];
	ld.param.u32 	%r24, [_Z12compute_sumsPiS_i_param_2];
	cvta.to.global.u64 	%rd1, %rd10;
	cvta.to.global.u64 	%rd11, %rd9;
	add.u64 	%rd12, %SP, 0;
	add.u64 	%rd2, %SPL, 0;
	mov.u32 	%r1, %tid.x;
	mov.u32 	%r25, %ctaid.x;
	mad.lo.s32 	%r2, %r24, %r25, %r1;
	shl.b32 	%r26, %r24, 2;
	mov.u32 	%r65, shmem;
	add.s32 	%r64, %r65, %r26;
	mul.wide.s32 	%rd13, %r2, 4;
	add.s64 	%rd14, %rd11, %rd13;
	ld.global.u32 	%r28, [%rd14];
	shl.b32 	%r29, %r2, 2;
	add.s32 	%r30, %r65, %r29;
	st.shared.u32 	[%r30], %r28;
	add.s32 	%r4, %r64, %r29;
	st.shared.u32 	[%r4], %r28;
	bar.sync 	0;
	setp.lt.s32 	%p1, %r24, 2;
	@%p1 bra 	$L__BB0_16;
	mov.b32 	%r63, 1;
$L__BB0_2:
	mov.u32 	%r7, %r64;
	bar.sync 	0;
	setp.ge.u32 	%p2, %r1, %r63;
	@%p2 bra 	$L__BB0_4;
	add.s32 	%r41, %r7, %r29;
	ld.shared.u32 	%r67, [%r41];
	bra.uni 	$L__BB0_5;
$L__BB0_4:
	add.s32 	%r34, %r7, %r29;
	ld.shared.u32 	%r35, [%r34];
	sub.s32 	%r36, %r2, %r63;
	shl.b32 	%r37, %r36, 2;
	add.s32 	%r38, %r7, %r37;
	ld.shared.u32 	%r39, [%r38];
	add.s32 	%r67, %r39, %r35;
$L__BB0_5:
	add.s32 	%r43, %r65, %r29;
	st.shared.u32 	[%r43], %r67;
	shl.b32 	%r63, %r63, 1;
	setp.lt.s32 	%p3, %r63, %r24;
	mov.u32 	%r64, %r65;
	mov.u32 	%r65, %r7;
	@%p3 bra 	$L__BB0_2;
$L__BB0_6:
	add.s64 	%rd16, %rd1, %rd13;
	st.global.u32 	[%rd16], %r67;
	setp.ne.s32 	%p4, %r2, 0;
	@%p4 bra 	$L__BB0_15;
	setp.lt.s32 	%p5, %r24, 1;
	@%p5 bra 	$L__BB0_14;
	shl.b32 	%r45, %r24, 1;
	max.s32 	%r14, %r45, 1;
	and.b32  	%r15, %r14, 3;
	setp.lt.s32 	%p6, %r45, 4;
	mov.b32 	%r69, 0;
	@%p6 bra 	$L__BB0_11;
	and.b32  	%r69, %r14, 2147483644;
	neg.s32 	%r68, %r69;
	add.s64 	%rd26, %rd1, 8;
	mov.u64 	%rd17, $str;
$L__BB0_10:
	ld.global.u32 	%r46, [%rd26+-8];
	st.local.u32 	[%rd2], %r46;
	cvta.global.u64 	%rd18, %rd17;
	{ // callseq 0, 0
	.param .b64 param0;
	st.param.b64 	[param0], %rd18;
	.param .b64 param1;
	st.param.b64 	[param1], %rd12;
	.param .b32 retval0;
	call.uni (retval0), 
	vprintf, 
	(
	param0, 
	param1
	);
	ld.param.b32 	%r47, [retval0];
	} // callseq 0
	ld.global.u32 	%r49, [%rd26+-4];
	st.local.u32 	[%rd2], %r49;
	{ // callseq 1, 0
	.param .b64 param0;
	st.param.b64 	[param0], %rd18;
	.param .b64 param1;
	st.param.b64 	[param1], %rd12;
	.param .b32 retval0;
	call.uni (retval0), 
	vprintf, 
	(
	param0, 
	param1
	);
	ld.param.b32 	%r50, [retval0];
	} // callseq 1
	ld.global.u32 	%r52, [%rd26];
	st.local.u32 	[%rd2], %r52;
	{ // callseq 2, 0
	.param .b64 param0;
	st.param.b64 	[param0], %rd18;
	.param .b64 param1;
	st.param.b64 	[param1], %rd12;
	.param .b32 retval0;
	call.uni (retval0), 
	vprintf, 
	(
	param0, 
	param1
	);
	ld.param.b32 	%r53, [retval0];
	} // callseq 2
	ld.global.u32 	%r55, [%rd26+4];
	st.local.u32 	[%rd2], %r55;
	{ // callseq 3, 0
	.param .b64 param0;
	st.param.b64 	[param0], %rd18;
	.param .b64 param1;
	st.param.b64 	[param1], %rd12;
	.param .b32 retval0;
	call.uni (retval0), 
	vprintf, 
	(
	param0, 
	param1
	);
	ld.param.b32 	%r56, [retval0];
	} // callseq 3
	add.s32 	%r68, %r68, 4;
	add.s64 	%rd26, %rd26, 16;
	setp.ne.s32 	%p7, %r68, 0;
	@%p7 bra 	$L__BB0_10;
$L__BB0_11:
	setp.eq.s32 	%p8, %r15, 0;
	@%p8 bra 	$L__BB0_14;
	mul.wide.u32 	%rd20, %r69, 4;
	add.s64 	%rd27, %rd1, %rd20;
	neg.s32 	%r70, %r15;
	mov.u64 	%rd21, $str;
$L__BB0_13:
	.pragma "nounroll";
	ld.global.u32 	%r58, [%rd27];
	st.local.u32 	[%rd2], %r58;
	cvta.global.u64 	%rd22, %rd21;
	{ // callseq 4, 0
	.param .b64 param0;
	st.param.b64 	[param0], %rd22;
	.param .b64 param1;
	st.param.b64 	[param1], %rd12;
	.param .b32 retval0;
	call.uni (retval0), 
	vprintf, 
	(
	param0, 
	param1
	);
	ld.param.b32 	%r59, [retval0];
	} // callseq 4
	add.s64 	%rd27, %rd27, 4;
	add.s32 	%r70, %r70, 1;
	setp.ne.s32 	%p9, %r70, 0;
	@%p9 bra 	$L__BB0_13;
$L__BB0_14:
	mov.u64 	%rd24, $str$1;
	cvta.global.u64 	%rd25, %rd24;
	{ // callseq 5, 0
	.param .b64 param0;
	st.param.b64 	[param0], %rd25;
	.param .b64 param1;
	st.param.b64 	[param1], 0;
	.param .b32 retval0;
	call.uni (retval0), 
	vprintf, 
	(
	param0, 
	param1
	);
	ld.param.b32 	%r61, [retval0];
	} // callseq 5
$L__BB0_15:
	ret;
$L__BB0_16:
	ld.shared.u32 	%r67, [%r4];
	bra.uni 	$L__BB0_6;

}


// ===== COMPILED SASS (sm_100) =====

	.target	sm_100

	.elftype	@"ET_EXEC"


//--------------------- .note.nv.tkinfo           --------------------------
	.section	.note.nv.tkinfo,"",@"SHT_NOTE"
	.sectionflags	@"SHF_NOTE_NV_TKINFO"
	.tkinfo
        /*0018*/ 	.word	0x00000002
        /*0030*/ 	.string	""
        /*0030*/ 	.string	"ptxas"
        /*0030*/ 	.string	"Cuda compilation tools, release 13.0, V13.0.88"
        /*0030*/ 	.string	"Build cuda_13.0.r13.0/compiler.36424714_0"
        /*0030*/ 	.string	"-arch sm_100 -m 64 "



//--------------------- .note.nv.cuinfo           --------------------------
	.section	.note.nv.cuinfo,"",@"SHT_NOTE"
	.sectionflags	@"SHF_NOTE_NV_CUINFO"
        /*0018*/ 	.short	0x0002
        /*001a*/ 	.short	0x0064
        /*001c*/ 	.short	0x0082
	.zero		2


//--------------------- .nv.info                  --------------------------
	.section	.nv.info,"",@"SHT_CUDA_INFO"
	.align	4


	//----- nvinfo : EIATTR_REGCOUNT
	.align		4
        /*0000*/ 	.byte	0x04, 0x2f
        /*0002*/ 	.short	(.L_3 - .L_2)
	.align		4
.L_2:
        /*0004*/ 	.word	index@(_Z12compute_sumsPiS_i)
        /*0008*/ 	.word	0x0000001d


	//----- nvinfo : EIATTR_FRAME_SIZE
	.align		4
.L_3:
        /*000c*/ 	.byte	0x04, 0x11
        /*000e*/ 	.short	(.L_5 - .L_4)
	.align		4
.L_4:
        /*0010*/ 	.word	index@(_Z12compute_sumsPiS_i)
        /*0014*/ 	.word	0x00000008


	//----- nvinfo : EIATTR_MIN_STACK_SIZE
	.align		4
.L_5:
        /*0018*/ 	.byte	0x04, 0x12
        /*001a*/ 	.short	(.L_7 - .L_6)
	.align		4
.L_6:
        /*001c*/ 	.word	index@(_Z12compute_sumsPiS_i)
        /*0020*/ 	.word	0x00000008
.L_7:


//--------------------- .nv.compat                --------------------------
	.section	.nv.compat,"",@"SHT_CUDA_COMPAT_INFO"
	.align	4
        /*0000*/ 	.byte	0x02, 0x09, 0x00, 0x00, 0x02, 0x02, 0x01, 0x00, 0x02, 0x05, 0x05, 0x00, 0x03, 0x07, 0x01, 0x01
        /*0010*/ 	.byte	0x02, 0x03, 0x00, 0x00, 0x02, 0x06, 0x01, 0x00, 0x04, 0x0b, 0x08, 0x00, 0x09, 0x00, 0x00, 0x00
        /*0020*/ 	.byte	0x00, 0x00, 0x00, 0x00


//--------------------- .nv.info._Z12compute_sumsPiS_i --------------------------
	.section	.nv.info._Z12compute_sumsPiS_i,"",@"SHT_CUDA_INFO"
	.sectionflags	@""
	.align	4


	//----- nvinfo : EIATTR_CUDA_API_VERSION
	.align		4
        /*0000*/ 	.byte	0x04, 0x37
        /*0002*/ 	.short	(.L_9 - .L_8)
.L_8:
        /*0004*/ 	.word	0x00000082


	//----- nvinfo : EIATTR_KPARAM_INFO
	.align		4
.L_9:
        /*0008*/ 	.byte	0x04, 0x17
        /*000a*/ 	.short	(.L_11 - .L_10)
.L_10:
        /*000c*/ 	.word	0x00000000
        /*0010*/ 	.short	0x0002
        /*0012*/ 	.short	0x0010
        /*0014*/ 	.byte	0x00, 0xf0, 0x11, 0x00


	//----- nvinfo : EIATTR_KPARAM_INFO
	.align		4
.L_11:
        /*0018*/ 	.byte	0x04, 0x17
        /*001a*/ 	.short	(.L_13 - .L_12)
.L_12:
        /*001c*/ 	.word	0x00000000
        /*0020*/ 	.short	0x0001
        /*0022*/ 	.short	0x0008
        /*0024*/ 	.byte	0x00, 0xf5, 0x21, 0x00


	//----- nvinfo : EIATTR_KPARAM_INFO
	.align		4
.L_13:
        /*0028*/ 	.byte	0x04, 0x17
        /*002a*/ 	.short	(.L_15 - .L_14)
.L_14:
        /*002c*/ 	.word	0x00000000
        /*0030*/ 	.short	0x0000
        /*0032*/ 	.short	0x0000
        /*0034*/ 	.byte	0x00, 0xf5, 0x21, 0x00


	//----- nvinfo : EIATTR_SPARSE_MMA_MASK
	.align		4
.L_15:
        /*0038*/ 	.byte	0x03, 0x50
        /*003a*/ 	.short	0x0000


	//----- nvinfo : EIATTR_MAXREG_COUNT
	.align		4
        /*003c*/ 	.byte	0x03, 0x1b
        /*003e*/ 	.short	0x00ff


	//----- nvinfo : EIATTR_NUM_BARRIERS
	.align		4
        /*0040*/ 	.byte	0x02, 0x4c
        /*0042*/ 	.byte	0x01
	.zero		1


	//----- nvinfo : EIATTR_EXTERNS
	.align		4
        /*0044*/ 	.byte	0x04, 0x0f
        /*0046*/ 	.short	(.L_17 - .L_16)


	//   ....[0]....
	.align		4
.L_16:
        /*0048*/ 	.word	index@(vprintf)


	//----- nvinfo : EIATTR_MERCURY_ISA_VERSION
	.align		4
.L_17:
        /*004c*/ 	.byte	0x03, 0x5f
        /*004e*/ 	.short	0x0101


	//----- nvinfo : EIATTR_VRC_CTA_INIT_COUNT
	.align		4
        /*0050*/ 	.byte	0x02, 0x4a
	.zero		1
	.zero		1


	//----- nvinfo : EIATTR_SYSCALL_OFFSETS
	.align		4
        /*0054*/ 	.byte	0x04, 0x46
        /*0056*/ 	.short	(.L_19 - .L_18)


	//   ....[0]....
.L_18:
        /*0058*/ 	.word	0x00000500


	//   ....[1]....
        /*005c*/ 	.word	0x000005a0


	//   ....[2]....
        /*0060*/ 	.word	0x00000640


	//   ....[3]....
        /*0064*/ 	.word	0x000006e0


	//   ....[4]....
        /*0068*/ 	.word	0x00000890


	//   ....[5]....
        /*006c*/ 	.word	0x00000960


	//----- nvinfo : EIATTR_EXIT_INSTR_OFFSETS
	.align		4
.L_19:
        /*0070*/ 	.byte	0x04, 0x1c
        /*0072*/ 	.short	(.L_21 - .L_20)


	//   ....[0]....
.L_20:
        /*0074*/ 	.word	0x00000320


	//   ....[1]....
        /*0078*/ 	.word	0x00000970


	//----- nvinfo : EIATTR_CRS_STACK_SIZE
	.align		4
.L_21:
        /*007c*/ 	.byte	0x04, 0x1e
        /*007e*/ 	.short	(.L_23 - .L_22)
.L_22:
        /*0080*/ 	.word	0x00000000


	//----- nvinfo : EIATTR_CBANK_PARAM_SIZE
	.align		4
.L_23:
        /*0084*/ 	.byte	0x03, 0x19
        /*0086*/ 	.short	0x0014


	//----- nvinfo : EIATTR_PARAM_CBANK
	.align		4
        /*0088*/ 	.byte	0x04, 0x0a
        /*008a*/ 	.short	(.L_25 - .L_24)
	.align		4
.L_24:
        /*008c*/ 	.word	index@(.nv.constant0._Z12compute_sumsPiS_i)
        /*0090*/ 	.short	0x0380
        /*0092*/ 	.short	0x0014


	//----- nvinfo : EIATTR_SW_WAR
	.align		4
.L_25:
        /*0094*/ 	.byte	0x04, 0x36
        /*0096*/ 	.short	(.L_27 - .L_26)
.L_26:
        /*0098*/ 	.word	0x00000008
.L_27:


//--------------------- .nv.callgraph             --------------------------
	.section	.nv.callgraph,"",@"SHT_CUDA_CALLGRAPH"
	.align	4
	.sectionentsize	8
	.align		4
        /*0000*/ 	.word	0x00000000
	.align		4
        /*0004*/ 	.word	0xffffffff
	.align		4
        /*0008*/ 	.word	index@(_Z12compute_sumsPiS_i)
	.align		4
        /*000c*/ 	.word	index@(vprintf)
	.align		4
        /*0010*/ 	.word	0x00000000
	.align		4
        /*0014*/ 	.word	0xfffffffe
	.align		4
        /*0018*/ 	.word	0x00000000
	.align		4
        /*001c*/ 	.word	0xfffffffd
	.align		4
        /*0020*/ 	.word	0x00000000
	.align		4
        /*0024*/ 	.word	0xfffffffc


//--------------------- .nv.constant4             --------------------------
	.section	.nv.constant4,"a",@progbits
	.align	8
	.align		8
.nv.constant4:
        /*0000*/ 	.dword	vprintf
	.align		8
        /*0008*/ 	.dword	$str
	.align		8
        /*0010*/ 	.dword	$str$1


//--------------------- .text._Z12compute_sumsPiS_i --------------------------
	.section	.text._Z12compute_sumsPiS_i,"ax",@progbits
	.align	128
        .global         _Z12compute_sumsPiS_i
        .type           _Z12compute_sumsPiS_i,@function
        .size           _Z12compute_sumsPiS_i,(.L_x_14 - _Z12compute_sumsPiS_i)
        .other          _Z12compute_sumsPiS_i,@"STO_CUDA_ENTRY STV_DEFAULT"
_Z12compute_sumsPiS_i:
.text._Z12compute_sumsPiS_i:
[----:B------:R-:W0:Y:S01]  /*0000*/  LDC R1, c[0x0][0x37c] ;  /* 0x0000df00ff017b82 */ /* 0x000e220000000800 */
[----:B------:R-:W1:Y:S07]  /*0010*/  S2R R0, SR_TID.X ;  /* 0x0000000000007919 */ /* 0x000e6e0000002100 */
[----:B------:R-:W1:Y:S01]  /*0020*/  S2UR UR4, SR_CTAID.X ;  /* 0x00000000000479c3 */ /* 0x000e620000002500 */
[----:B------:R-:W2:Y:S01]  /*0030*/  LDCU UR5, c[0x0][0x390] ;  /* 0x00007200ff0577ac */ /* 0x000ea20008000800 */
[----:B0-----:R-:W-:Y:S01]  /*0040*/  VIADD R1, R1, 0xfffffff8 ;  /* 0xfffffff801017836 */ /* 0x001fe20000000000 */
[----:B------:R-:W0:Y:S05]  /*0050*/  LDCU.64 UR36, c[0x0][0x358] ;  /* 0x00006b00ff2477ac */ /* 0x000e2a0008000a00 */
[----:B------:R-:W3:Y:S01]  /*0060*/  LDC.64 R2, c[0x0][0x380] ;  /* 0x0000e000ff027b82 */ /* 0x000ee20000000a00 */
[----:B------:R-:W4:Y:S01]  /*0070*/  S2R R10, SR_CgaCtaId ;  /* 0x00000000000a7919 */ /* 0x000f220000008800 */
[----:B------:R-:W-:-:S06]  /*0080*/  MOV R5, 0x400 ;  /* 0x0000040000057802 */ /* 0x000fcc0000000f00 */
[----:B------:R-:W5:Y:S01]  /*0090*/  LDC.64 R6, c[0x0][0x388] ;  /* 0x0000e200ff067b82 */ /* 0x000f620000000a00 */
[----:B--2---:R-:W-:-:S04]  /*00a0*/  IMAD.U32 R12, RZ, RZ, UR5 ;  /* 0x00000005ff0c7e24 */ /* 0x004fc8000f8e00ff */
[----:B-1----:R-:W-:-:S04]  /*00b0*/  IMAD R4, R12, UR4, R0 ;  /* 0x000000040c047c24 */ /* 0x002fc8000f8e0200 */
[----:B---3--:R-:W-:-:S05]  /*00c0*/  IMAD.WIDE R2, R4, 0x4, R2 ;  /* 0x0000000404027825 */ /* 0x008fca00078e0202 */
[----:B0-----:R5:W2:Y:S01]  /*00d0*/  LDG.E R8, desc[UR36][R2.64] ;  /* 0x0000002402087981 */ /* 0x001aa2000c1e1900 */
[----:B----4-:R-:W-:Y:S01]  /*00e0*/  LEA R5, R10, R5, 0x18 ;  /* 0x000000050a057211 */ /* 0x010fe200078ec0ff */
[----:B------:R-:W0:Y:S01]  /*00f0*/  LDCU UR4, c[0x0][0x2f8] ;  /* 0x00005f00ff0477ac */ /* 0x000e220008000800 */
[----:B------:R-:W-:Y:S02]  /*0100*/  ISETP.GE.AND P1, PT, R12, 0x2, PT ;  /* 0x000000020c00780c */ /* 0x000fe40003f26270 */
[----:B------:R-:W-:Y:S01]  /*0110*/  ISETP.NE.AND P0, PT, R4, RZ, PT ;  /* 0x000000ff0400720c */ /* 0x000fe20003f05270 */
[--C-:B------:R-:W-:Y:S01]  /*0120*/  IMAD R9, R12, 0x4, R5.reuse ;  /* 0x000000040c097824 */ /* 0x100fe200078e0205 */
[----:B------:R-:W1:Y:S01]  /*0130*/  LDCU UR5, c[0x0][0x2fc] ;  /* 0x00005f80ff0577ac */ /* 0x000e620008000800 */
[C---:B------:R-:W-:Y:S02]  /*0140*/  IMAD R11, R4.reuse, 0x4, R5 ;  /* 0x00000004040b7824 */ /* 0x040fe400078e0205 */
[C---:B-----5:R-:W-:Y:S01]  /*0150*/  IMAD.WIDE R2, R4.reuse, 0x4, R6 ;  /* 0x0000000404027825 */ /* 0x060fe200078e0206 */
[----:B------:R-:W-:-:S02]  /*0160*/  LEA R13, R4, R9, 0x2 ;  /* 0x00000009040d7211 */ /* 0x000fc400078e10ff */
[----:B0-----:R-:W-:-:S05]  /*0170*/  IADD3 R23, P2, PT, R1, UR4, RZ ;  /* 0x0000000401177c10 */ /* 0x001fca000ff5e0ff */
[----:B-1----:R-:W-:Y:S01]  /*0180*/  IMAD.X R22, RZ, RZ, UR5, P2 ;  /* 0x00000005ff167e24 */ /* 0x002fe200090e06ff */
[----:B--2---:R0:W-:Y:S04]  /*0190*/  STS [R11], R8 ;  /* 0x000000080b007388 */ /* 0x0041e80000000800 */
[----:B------:R0:W-:Y:S01]  /*01a0*/  STS [R13], R8 ;  /* 0x000000080d007388 */ /* 0x0001e20000000800 */
[----:B------:R-:W-:Y:S06]  /*01b0*/  BAR.SYNC.DEFER_BLOCKING 0x0 ;  /* 0x0000000000007b1d */ /* 0x000fec0000010000 */
[----:B------:R0:W1:Y:S01]  /*01c0*/  @!P1 LDS R15, [R13] ;  /* 0x000000000d0f9984 */ /* 0x0000620000000800 */
[----:B------:R-:W-:Y:S05]  /*01d0*/  @!P1 BRA `(.L_x_0) ;  /* 0x00000000004c9947 */ /* 0x000fea0003800000 */
[----:B------:R-:W2:Y:S01]  /*01e0*/  LDC R12, c[0x0][0x390] ;  /* 0x0000e400ff0c7b82 */ /* 0x000ea20000000800 */
[----:B------:R-:W-:-:S05]  /*01f0*/  UMOV UR4, 0x1 ;  /* 0x0000000100047882 */ /* 0x000fca0000000000 */
.L_x_1:
[----:B------:R-:W-:Y:S01]  /*0200*/  BAR.SYNC.DEFER_BLOCKING 0x0 ;  /* 0x0000000000007b1d */ /* 0x000fe20000010000 */
[----:B------:R-:W-:Y:S01]  /*0210*/  ISETP.GE.U32.AND P1, PT, R0, UR4, PT ;  /* 0x0000000400007c0c */ /* 0x000fe2000bf26070 */
[C---:B------:R-:W-:Y:S02]  /*0220*/  IMAD R6, R4.reuse, 0x4, R9 ;  /* 0x0000000404067824 */ /* 0x040fe400078e0209 */
[----:B---3--:R-:W-:-:S10]  /*0230*/  IMAD R10, R4, 0x4, R5 ;  /* 0x00000004040a7824 */ /* 0x008fd400078e0205 */
[----:B0-----:R-:W-:Y:S01]  /*0240*/  @P1 VIADD R8, R4, -UR4 ;  /* 0x8000000404081c36 */ /* 0x001fe20008000000 */
[----:B------:R-:W-:-:S04]  /*0250*/  USHF.L.U32 UR4, UR4, 0x1, URZ ;  /* 0x0000000104047899 */ /* 0x000fc800080006ff */
[----:B------:R-:W-:Y:S01]  /*0260*/  @P1 LEA R8, R8, R9, 0x2 ;  /* 0x0000000908081211 */ /* 0x000fe200078e10ff */
[----:B-1----:R-:W-:Y:S04]  /*0270*/  @!P1 LDS R15, [R6] ;  /* 0x00000000060f9984 */ /* 0x002fe80000000800 */
[----:B------:R-:W-:Y:S04]  /*0280*/  @P1 LDS R7, [R6] ;  /* 0x0000000006071984 */ /* 0x000fe80000000800 */
[----:B------:R-:W0:Y:S02]  /*0290*/  @P1 LDS R8, [R8] ;  /* 0x0000000008081984 */ /* 0x000e240000000800 */
[----:B0-----:R-:W-:Y:S01]  /*02a0*/  @P1 IMAD.IADD R15, R7, 0x1, R8 ;  /* 0x00000001070f1824 */ /* 0x001fe200078e0208 */
[----:B--2---:R-:W-:Y:S01]  /*02b0*/  ISETP.LE.AND P1, PT, R12, UR4, PT ;  /* 0x000000040c007c0c */ /* 0x004fe2000bf23270 */
[----:B------:R-:W-:Y:S01]  /*02c0*/  IMAD.MOV.U32 R7, RZ, RZ, R9 ;  /* 0x000000ffff077224 */ /* 0x000fe200078e0009 */
[----:B------:R-:W-:-:S02]  /*02d0*/  MOV R9, R5 ;  /* 0x0000000500097202 */ /* 0x000fc40000000f00 */
[----:B------:R3:W-:Y:S01]  /*02e0*/  STS [R10], R15 ;  /* 0x0000000f0a007388 */ /* 0x0007e20000000800 */
[----:B------:R-:W-:-:S08]  /*02f0*/  IMAD.MOV.U32 R5, RZ, RZ, R7 ;  /* 0x000000ffff057224 */ /* 0x000fd000078e0007 */
[----:B------:R-:W-:Y:S05]  /*0300*/  @!P1 BRA `(.L_x_1) ;  /* 0xfffffffc00bc9947 */ /* 0x000fea000383ffff */
.L_x_0:
[----:B-1----:R1:W-:Y:S01]  /*0310*/  STG.E desc[UR36][R2.64], R15 ;  /* 0x0000000f02007986 */ /* 0x0023e2000c101924 */
[----:B------:R-:W-:Y:S05]  /*0320*/  @P0 EXIT ;  /* 0x000000000000094d */ /* 0x000fea0003800000 */
[----:B------:R-:W-:-:S13]  /*0330*/  ISETP.GE.AND P0, PT, R12, 0x1, PT ;  /* 0x000000010c00780c */ /* 0x000fda0003f06270 */
[----:B------:R-:W-:Y:S05]  /*0340*/  @!P0 BRA `(.L_x_2) ;  /* 0x0000000400688947 */ /* 0x000fea0003800000 */
[----:B------:R-:W-:Y:S02]  /*0350*/  IMAD.SHL.U32 R0, R12, 0x2, RZ ;  /* 0x000000020c007824 */ /* 0x000fe400078e00ff */
[----:B------:R-:W-:-:S03]  /*0360*/  IMAD.MOV.U32 R25, RZ, RZ, RZ ;  /* 0x000000ffff197224 */ /* 0x000fc600078e00ff */
[C---:B------:R-:W-:Y:S02]  /*0370*/  ISETP.GE.AND P0, PT, R0.reuse, 0x4, PT ;  /* 0x000000040000780c */ /* 0x040fe40003f06270 */
[----:B------:R-:W-:-:S04]  /*0380*/  VIMNMX R0, PT, PT, R0, 0x1, !PT ;  /* 0x0000000100007848 */ /* 0x000fc80007fe0100 */
[----:B------:R-:W-:-:S07]  /*0390*/  LOP3.LUT R24, R0, 0x3, RZ, 0xc0, !PT ;  /* 0x0000000300187812 */ /* 0x000fce00078ec0ff */
[----:B------:R-:W-:Y:S05]  /*03a0*/  @!P0 BRA `(.L_x_3) ;  /* 0x0000000000e48947 */ /* 0x000fea0003800000 */
[----:B------:R-:W2:Y:S01]  /*03b0*/  LDCU.64 UR4, c[0x0][0x388] ;  /* 0x00007100ff0477ac */ /* 0x000ea20008000a00 */
[----:B------:R-:W-:Y:S01]  /*03c0*/  LOP3.LUT R25, R0, 0x7ffffffc, RZ, 0xc0, !PT ;  /* 0x7ffffffc00197812 */ /* 0x000fe200078ec0ff */
[----:B------:R-:W-:Y:S03]  /*03d0*/  BSSY.RECONVERGENT B6, `(.L_x_3) ;  /* 0x0000036000067945 */ /* 0x000fe60003800200 */
[----:B------:R-:W-:Y:S01]  /*03e0*/  IADD3 R19, PT, PT, -R25, RZ, RZ ;  /* 0x000000ff19137210 */ /* 0x000fe20007ffe1ff */
[----:B--2---:R-:W-:-:S04]  /*03f0*/  UIADD3 UR4, UP0, UPT, UR4, 0x8, URZ ;  /* 0x0000000804047890 */ /* 0x004fc8000ff1e0ff */
[----:B------:R-:W-:Y:S02]  /*0400*/  UIADD3.X UR5, UPT, UPT, URZ, UR5, URZ, UP0, !UPT ;  /* 0x00000005ff057290 */ /* 0x000fe400087fe4ff */
[----:B------:R-:W-:-:S04]  /*0410*/  IMAD.U32 R16, RZ, RZ, UR4 ;  /* 0x00000004ff107e24 */ /* 0x000fc8000f8e00ff */
[----:B------:R-:W-:-:S07]  /*0420*/  IMAD.U32 R17, RZ, RZ, UR5 ;  /* 0x00000005ff117e24 */ /* 0x000fce000f8e00ff */
.L_x_8:
[----:B------:R-:W2:Y:S01]  /*0430*/  LDG.E R0, desc[UR36][R16.64+-0x8] ;  /* 0xfffff82410007981 */ /* 0x000ea2000c1e1900 */
[----:B------:R-:W-:Y:S01]  /*0440*/  MOV R18, 0x0 ;  /* 0x0000000000127802 */ /* 0x000fe20000000f00 */
[----:B------:R-:W4:Y:S01]  /*0450*/  LDCU.64 UR4, c[0x4][0x8] ;  /* 0x01000100ff0477ac */ /* 0x000f220008000a00 */
[----:B------:R-:W-:Y:S02]  /*0460*/  VIADD R19, R19, 0x4 ;  /* 0x0000000413137836 */ /* 0x000fe40000000000 */
[----:B-1----:R1:W0:Y:S01]  /*0470*/  LDC.64 R2, c[0x4][R18] ;  /* 0x0100000012027b82 */ /* 0x0022220000000a00 */
[----:B------:R-:W-:Y:S02]  /*0480*/  IMAD.MOV.U32 R6, RZ, RZ, R23 ;  /* 0x000000ffff067224 */ /* 0x000fe400078e0017 */
[----:B------:R-:W-:Y:S01]  /*0490*/  ISETP.NE.AND P0, PT, R19, RZ, PT ;  /* 0x000000ff1300720c */ /* 0x000fe20003f05270 */
[----:B------:R-:W-:-:S03]  /*04a0*/  IMAD.MOV.U32 R7, RZ, RZ, R22 ;  /* 0x000000ffff077224 */ /* 0x000fc600078e0016 */
[----:B------:R-:W-:Y:S02]  /*04b0*/  P2R R26, PR, RZ, 0x1 ;  /* 0x00000001ff1a7803 */ /* 0x000fe40000000000 */
[----:B----4-:R-:W-:Y:S01]  /*04c0*/  MOV R4, UR4 ;  /* 0x0000000400047c02 */ /* 0x010fe20008000f00 */
[----:B------:R-:W-:Y:S01]  /*04d0*/  IMAD.U32 R5, RZ, RZ, UR5 ;  /* 0x00000005ff057e24 */ /* 0x000fe2000f8e00ff */
[----:B0-2---:R1:W-:Y:S06]  /*04e0*/  STL [R1], R0 ;  /* 0x0000000001007387 */ /* 0x0053ec0000100800 */
[----:B------:R-:W-:-:S07]  /*04f0*/  LEPC R20, `(.L_x_4) ;  /* 0x000000001014794e */ /* 0x000fce0000000000 */
[----:B-1-3--:R-:W-:Y:S05]  /*0500*/  CALL.ABS.NOINC R2 ;  /* 0x0000000002007343 */ /* 0x00afea0003c00000 */
.L_x_4:
[----:B------:R-:W2:Y:S01]  /*0510*/  LDG.E R0, desc[UR36][R16.64+-0x4] ;  /* 0xfffffc2410007981 */ /* 0x000ea2000c1e1900 */
[----:B------:R0:W1:Y:S01]  /*0520*/  LDC.64 R2, c[0x4][R18] ;  /* 0x0100000012027b82 */ /* 0x0000620000000a00 */
[----:B------:R-:W3:Y:S01]  /*0530*/  LDCU.64 UR4, c[0x4][0x8] ;  /* 0x01000100ff0477ac */ /* 0x000ee20008000a00 */
[----:B------:R-:W-:Y:S02]  /*0540*/  IMAD.MOV.U32 R6, RZ, RZ, R23 ;  /* 0x000000ffff067224 */ /* 0x000fe400078e0017 */
[----:B------:R-:W-:Y:S01]  /*0550*/  IMAD.MOV.U32 R7, RZ, RZ, R22 ;  /* 0x000000ffff077224 */ /* 0x000fe200078e0016 */
[----:B---3--:R-:W-:Y:S01]  /*0560*/  MOV R4, UR4 ;  /* 0x0000000400047c02 */ /* 0x008fe20008000f00 */
[----:B------:R-:W-:Y:S01]  /*0570*/  IMAD.U32 R5, RZ, RZ, UR5 ;  /* 0x00000005ff057e24 */ /* 0x000fe2000f8e00ff */
[----:B-12---:R0:W-:Y:S06]  /*0580*/  STL [R1], R0 ;  /* 0x0000000001007387 */ /* 0x0061ec0000100800 */
[----:B------:R-:W-:-:S07]  /*0590*/  LEPC R20, `(.L_x_5) ;  /* 0x000000001014794e */ /* 0x000fce0000000000 */
[----:B0-----:R-:W-:Y:S05]  /*05a0*/  CALL.ABS.NOINC R2 ;  /* 0x0000000002007343 */ /* 0x001fea0003c00000 */
.L_x_5:
        /* <DEDUP_REMOVED lines=10> */
.L_x_6:
        /* <DEDUP_REMOVED lines=10> */
.L_x_7:
[----:B------:R-:W-:Y:S02]  /*06f0*/  ISETP.NE.AND P6, PT, R26, RZ, PT ;  /* 0x000000ff1a00720c */ /* 0x000fe40003fc5270 */
[----:B------:R-:W-:-:S04]  /*0700*/  IADD3 R16, P0, PT, R16, 0x10, RZ ;  /* 0x0000001010107810 */ /* 0x000fc80007f1e0ff */
[----:B------:R-:W-:-:S07]  /*0710*/  IADD3.X R17, PT, PT, RZ, R17, RZ, P0, !PT ;  /* 0x00000011ff117210 */ /* 0x000fce00007fe4ff */
[----:B------:R-:W-:Y:S05]  /*0720*/  @P6 BRA `(.L_x_8) ;  /* 0xfffffffc00406947 */ /* 0x000fea000383ffff */
[----:B------:R-:W-:Y:S05]  /*0730*/  BSYNC.RECONVERGENT B6 ;  /* 0x0000000000067941 */ /* 0x000fea0003800200 */
.L_x_3:
[----:B------:R-:W-:Y:S01]  /*0740*/  ISETP.NE.AND P0, PT, R24, RZ, PT ;  /* 0x000000ff1800720c */ /* 0x000fe20003f05270 */
[----:B------:R-:W-:-:S12]  /*0750*/  BSSY.RECONVERGENT B6, `(.L_x_2) ;  /* 0x0000019000067945 */ /* 0x000fd80003800200 */
[----:B------:R-:W-:Y:S05]  /*0760*/  @!P0 BRA `(.L_x_9) ;  /* 0x00000000005c8947 */ /* 0x000fea0003800000 */
[----:B------:R-:W2:Y:S01]  /*0770*/  LDC.64 R16, c[0x0][0x388] ;  /* 0x0000e200ff107b82 */ /* 0x000ea20000000a00 */
[----:B------:R-:W-:Y:S02]  /*0780*/  IMAD.MOV R24, RZ, RZ, -R24 ;  /* 0x000000ffff187224 */ /* 0x000fe400078e0a18 */
[----:B--2---:R-:W-:-:S07]  /*0790*/  IMAD.WIDE.U32 R16, R25, 0x4, R16 ;  /* 0x0000000419107825 */ /* 0x004fce00078e0010 */
.L_x_11:
[----:B0-----:R-:W-:Y:S02]  /*07a0*/  IMAD.MOV.U32 R8, RZ, RZ, R16 ;  /* 0x000000ffff087224 */ /* 0x001fe400078e0010 */
[----:B------:R-:W-:Y:S01]  /*07b0*/  IMAD.MOV.U32 R9, RZ, RZ, R17 ;  /* 0x000000ffff097224 */ /* 0x000fe200078e0011 */
[----:B-1----:R-:W-:Y:S01]  /*07c0*/  MOV R2, 0x0 ;  /* 0x0000000000027802 */ /* 0x002fe20000000f00 */
[----:B------:R-:W0:Y:S03]  /*07d0*/  LDCU.64 UR4, c[0x4][0x8] ;  /* 0x01000100ff0477ac */ /* 0x000e260008000a00 */
[----:B------:R-:W2:Y:S01]  /*07e0*/  LDG.E R0, desc[UR36][R8.64] ;  /* 0x0000002408007981 */ /* 0x000ea2000c1e1900 */
[----:B------:R-:W-:Y:S01]  /*07f0*/  IADD3 R24, PT, PT, R24, 0x1, RZ ;  /* 0x0000000118187810 */ /* 0x000fe20007ffe0ff */
[----:B------:R-:W1:Y:S01]  /*0800*/  LDC.64 R2, c[0x4][R2] ;  /* 0x0100000002027b82 */ /* 0x000e620000000a00 */
[----:B------:R-:W-:Y:S01]  /*0810*/  MOV R6, R23 ;  /* 0x0000001700067202 */ /* 0x000fe20000000f00 */
[----:B------:R-:W-:Y:S01]  /*0820*/  IMAD.MOV.U32 R7, RZ, RZ, R22 ;  /* 0x000000ffff077224 */ /* 0x000fe200078e0016 */
[----:B------:R-:W-:Y:S01]  /*0830*/  ISETP.NE.AND P0, PT, R24, RZ, PT ;  /* 0x000000ff1800720c */ /* 0x000fe20003f05270 */
[----:B0-----:R-:W-:-:S02]  /*0840*/  IMAD.U32 R4, RZ, RZ, UR4 ;  /* 0x00000004ff047e24 */ /* 0x001fc4000f8e00ff */
[----:B------:R-:W-:Y:S01]  /*0850*/  IMAD.U32 R5, RZ, RZ, UR5 ;  /* 0x00000005ff057e24 */ /* 0x000fe2000f8e00ff */
[----:B--2---:R0:W-:Y:S02]  /*0860*/  STL [R1], R0 ;  /* 0x0000000001007387 */ /* 0x0041e40000100800 */
[----:B01----:R-:W-:-:S07]  /*0870*/  P2R R0, PR, RZ, 0x1 ;  /* 0x00000001ff007803 */ /* 0x003fce0000000000 */
[----:B------:R-:W-:-:S07]  /*0880*/  LEPC R20, `(.L_x_10) ;  /* 0x000000001014794e */ /* 0x000fce0000000000 */
[----:B---3--:R-:W-:Y:S05]  /*0890*/  CALL.ABS.NOINC R2 ;  /* 0x0000000002007343 */ /* 0x008fea0003c00000 */
.L_x_10:
[----:B------:R-:W-:Y:S02]  /*08a0*/  ISETP.NE.AND P6, PT, R24, RZ, PT ;  /* 0x000000ff1800720c */ /* 0x000fe40003fc5270 */
[----:B------:R-:W-:-:S05]  /*08b0*/  IADD3 R16, P0, PT, R16, 0x4, RZ ;  /* 0x0000000410107810 */ /* 0x000fca0007f1e0ff */
[----:B------:R-:W-:-:S06]  /*08c0*/  IMAD.X R17, RZ, RZ, R17, P0 ;  /* 0x000000ffff117224 */ /* 0x000fcc00000e0611 */
[----:B------:R-:W-:Y:S05]  /*08d0*/  @P6 BRA `(.L_x_11) ;  /* 0xfffffffc00b06947 */ /* 0x000fea000383ffff */
.L_x_9:
[----:B------:R-:W-:Y:S05]  /*08e0*/  BSYNC.RECONVERGENT B6 ;  /* 0x0000000000067941 */ /* 0x000fea0003800200 */
.L_x_2:
[----:B------:R-:W-:Y:S01]  /*08f0*/  MOV R0, 0x0 ;  /* 0x0000000000007802 */ /* 0x000fe20000000f00 */
[----:B------:R-:W2:Y:S01]  /*0900*/  LDCU.64 UR4, c[0x4][0x10] ;  /* 0x01000200ff0477ac */ /* 0x000ea20008000a00 */
[----:B------:R-:W-:Y:S02]  /*0910*/  CS2R R6, SRZ ;  /* 0x0000000000067805 */ /* 0x000fe4000001ff00 */
[----:B-1----:R1:W4:Y:S01]  /*0920*/  LDC.64 R2, c[0x4][R0] ;  /* 0x0100000000027b82 */ /* 0x0023220000000a00 */
[----:B--2---:R-:W-:Y:S01]  /*0930*/  MOV R4, UR4 ;  /* 0x0000000400047c02 */ /* 0x004fe20008000f00 */
[----:B-1----:R-:W-:-:S07]  /*0940*/  IMAD.U32 R5, RZ, RZ, UR5 ;  /* 0x00000005ff057e24 */ /* 0x002fce000f8e00ff */
[----:B------:R-:W-:-:S07]  /*0950*/  LEPC R20, `(.L_x_12) ;  /* 0x000000001014794e */ /* 0x000fce0000000000 */
[----:B0--34-:R-:W-:Y:S05]  /*0960*/  CALL.ABS.NOINC R2 ;  /* 0x0000000002007343 */ /* 0x019fea0003c00000 */
.L_x_12:
[----:B------:R-:W-:Y:S05]  /*0970*/  EXIT ;  /* 0x000000000000794d */ /* 0x000fea0003800000 */
.L_x_13:
[----:B------:R-:W-:-:S00]  /*0980*/  BRA `(.L_x_13) ;  /* 0xfffffffc00fc7947 */ /* 0x000fc0000383ffff */
[----:B------:R-:W-:-:S00]  /*0990*/  NOP ;  /* 0x0000000000007918 */ /* 0x000fc00000000000 */
        /* <DEDUP_REMOVED lines=14> */
.L_x_14:


//--------------------- .nv.global.init           --------------------------
	.section	.nv.global.init,"aw",@progbits
.nv.global.init:
	.type		$str$1,@object
	.size		$str$1,($str - $str$1)
$str$1:
        /*0000*/ 	.byte	0x0a, 0x00
	.type		$str,@object
	.size		$str,(.L_0 - $str)
$str:
        /*0002*/ 	.byte	0x25, 0x64, 0x20, 0x00
.L_0:


//--------------------- .nv.shared._Z12compute_sumsPiS_i --------------------------
	.section	.nv.shared._Z12compute_sumsPiS_i,"aw",@nobits
	.sectionflags	@""
	.align	16
	.zero		1024


//--------------------- .nv.shared.reserved.0     --------------------------
	.section	.nv.shared.reserved.0,"aw",@nobits
	.weak		__nv_reservedSMEM_offset_0_alias
	.size		__nv_reservedSMEM_offset_0_alias, 0, 64
	.other		__nv_reservedSMEM_offset_0_alias,@"STO_CUDA_RESERVED_SHARED STV_DEFAULT"
__nv_reservedSMEM_offset_0_alias:
	.zero		0
	.zero		64


//--------------------- .nv.constant0._Z12compute_sumsPiS_i --------------------------
	.section	.nv.constant0._Z12compute_sumsPiS_i,"a",@progbits
	.sectionflags	@""
	.align	4
.nv.constant0._Z12compute_sumsPiS_i:
	.zero		916


//--------------------- SYMBOLS --------------------------

	.type		.nv.reservedSmem.offset0,@object
	.size		.nv.reservedSmem.offset0,0x4
	.type		.nv.reservedSmem.cap,@object
	.size		.nv.reservedSmem.cap,0x4
	.type		vprintf,@function
